//
// Generated by NVIDIA NVVM Compiler
//
// Compiler Build ID: CL-36424714
// Cuda compilation tools, release 13.0, V13.0.88
// Based on NVVM 20.0.0
//

.version 9.0
.target sm_100
.address_size 64

	// .globl	_Z12saxpy_kernelPfS_f

.visible .entry _Z12saxpy_kernelPfS_f(
	.param .u64 .ptr .align 1 _Z12saxpy_kernelPfS_f_param_0,
	.param .u64 .ptr .align 1 _Z12saxpy_kernelPfS_f_param_1,
	.param .f32 _Z12saxpy_kernelPfS_f_param_2
)
{
	.reg .pred 	%p<2>;
	.reg .b32 	%r<5>;
	.reg .b32 	%f<5>;
	.reg .b64 	%rd<8>;

	ld.param.u64 	%rd1, [_Z12saxpy_kernelPfS_f_param_0];
	ld.param.u64 	%rd2, [_Z12saxpy_kernelPfS_f_param_1];
	ld.param.f32 	%f1, [_Z12saxpy_kernelPfS_f_param_2];
	mov.u32 	%r2, %ctaid.x;
	mov.u32 	%r3, %ntid.x;
	mov.u32 	%r4, %tid.x;
	mad.lo.s32 	%r1, %r2, %r3, %r4;
	setp.gt.s32 	%p1, %r1, 1023;
	@%p1 bra 	$L__BB0_2;
	cvta.to.global.u64 	%rd3, %rd1;
	cvta.to.global.u64 	%rd4, %rd2;
	mul.wide.s32 	%rd5, %r1, 4;
	add.s64 	%rd6, %rd3, %rd5;
	ld.global.f32 	%f2, [%rd6];
	add.s64 	%rd7, %rd4, %rd5;
	ld.global.f32 	%f3, [%rd7];
	fma.rn.f32 	%f4, %f1, %f2, %f3;
	st.global.f32 	[%rd7], %f4;
$L__BB0_2:
	ret;

}


// ===== COMPILED SASS (sm_100) =====

	.target	sm_100

	.elftype	@"ET_EXEC"


//--------------------- .note.nv.tkinfo           --------------------------
	.section	.note.nv.tkinfo,"",@"SHT_NOTE"
	.sectionflags	@"SHF_NOTE_NV_TKINFO"
	.tkinfo
        /*0018*/ 	.word	0x00000002
        /*0030*/ 	.string	""
        /*0030*/ 	.string	"ptxas"
        /*0030*/ 	.string	"Cuda compilation tools, release 13.0, V13.0.88"
        /*0030*/ 	.string	"Build cuda_13.0.r13.0/compiler.36424714_0"
        /*0030*/ 	.string	"-arch sm_100 -m 64 "



//--------------------- .note.nv.cuinfo           --------------------------
	.section	.note.nv.cuinfo,"",@"SHT_NOTE"
	.sectionflags	@"SHF_NOTE_NV_CUINFO"
        /*0018*/ 	.short	0x0002
        /*001a*/ 	.short	0x0064
        /*001c*/ 	.short	0x0082
	.zero		2


//--------------------- .nv.info                  --------------------------
	.section	.nv.info,"",@"SHT_CUDA_INFO"
	.align	4


	//----- nvinfo : EIATTR_REGCOUNT
	.align		4
        /*0000*/ 	.byte	0x04, 0x2f
        /*0002*/ 	.short	(.L_1 - .L_0)
	.align		4
.L_0:
        /*0004*/ 	.word	index@(_Z12saxpy_kernelPfS_f)
        /*0008*/ 	.word	0x0000000a


	//----- nvinfo : EIATTR_FRAME_SIZE
	.align		4
.L_1:
        /*000c*/ 	.byte	0x04, 0x11
        /*000e*/ 	.short	(.L_3 - .L_2)
	.align		4
.L_2:
        /*0010*/ 	.word	index@(_Z12saxpy_kernelPfS_f)
        /*0014*/ 	.word	0x00000000


	//----- nvinfo : EIATTR_MIN_STACK_SIZE
	.align		4
.L_3:
        /*0018*/ 	.byte	0x04, 0x12
        /*001a*/ 	.short	(.L_5 - .L_4)
	.align		4
.L_4:
        /*001c*/ 	.word	index@(_Z12saxpy_kernelPfS_f)
        /*0020*/ 	.word	0x00000000
.L_5:


//--------------------- .nv.compat                --------------------------
	.section	.nv.compat,"",@"SHT_CUDA_COMPAT_INFO"
	.align	4
        /*0000*/ 	.byte	0x02, 0x09, 0x00, 0x00, 0x02, 0x02, 0x01, 0x00, 0x02, 0x05, 0x05, 0x00, 0x03, 0x07, 0x01, 0x01
        /*0010*/ 	.byte	0x02, 0x03, 0x00, 0x00, 0x02, 0x06, 0x01, 0x00, 0x04, 0x0b, 0x08, 0x00, 0x09, 0x00, 0x00, 0x00
        /*0020*/ 	.byte	0x00, 0x00, 0x00, 0x00


//--------------------- .nv.info._Z12saxpy_kernelPfS_f --------------------------
	.section	.nv.info._Z12saxpy_kernelPfS_f,"",@"SHT_CUDA_INFO"
	.sectionflags	@""
	.align	4


	//----- nvinfo : EIATTR_CUDA_API_VERSION
	.align		4
        /*0000*/ 	.byte	0x04, 0x37
        /*0002*/ 	.short	(.L_7 - .L_6)
.L_6:
        /*0004*/ 	.word	0x00000082


	//----- nvinfo : EIATTR_KPARAM_INFO
	.align		4
.L_7:
        /*0008*/ 	.byte	0x04, 0x17
        /*000a*/ 	.short	(.L_9 - .L_8)
.L_8:
        /*000c*/ 	.word	0x00000000
        /*0010*/ 	.short	0x0002
        /*0012*/ 	.short	0x0010
        /*0014*/ 	.byte	0x00, 0xf0, 0x11, 0x00


	//----- nvinfo : EIATTR_KPARAM_INFO
	.align		4
.L_9:
        /*0018*/ 	.byte	0x04, 0x17
        /*001a*/ 	.short	(.L_11 - .L_10)
.L_10:
        /*001c*/ 	.word	0x00000000
        /*0020*/ 	.short	0x0001
        /*0022*/ 	.short	0x0008
        /*0024*/ 	.byte	0x00, 0xf5, 0x21, 0x00


	//----- nvinfo : EIATTR_KPARAM_INFO
	.align		4
.L_11:
        /*0028*/ 	.byte	0x04, 0x17
        /*002a*/ 	.short	(.L_13 - .L_12)
.L_12:
        /*002c*/ 	.word	0x00000000
        /*0030*/ 	.short	0x0000
        /*0032*/ 	.short	0x0000
        /*0034*/ 	.byte	0x00, 0xf5, 0x21, 0x00


	//----- nvinfo : EIATTR_SPARSE_MMA_MASK
	.align		4
.L_13:
        /*0038*/ 	.byte	0x03, 0x50
        /*003a*/ 	.short	0x0000


	//----- nvinfo : EIATTR_MAXREG_COUNT
	.align		4
        /*003c*/ 	.byte	0x03, 0x1b
        /*003e*/ 	.short	0x00ff


	//----- nvinfo : EIATTR_MERCURY_ISA_VERSION
	.align		4
        /*0040*/ 	.byte	0x03, 0x5f
        /*0042*/ 	.short	0x0101


	//----- nvinfo : EIATTR_VRC_CTA_INIT_COUNT
	.align		4
        /*0044*/ 	.byte	0x02, 0x4a
	.zero		1
	.zero		1


	//----- nvinfo : EIATTR_EXIT_INSTR_OFFSETS
	.align		4
        /*0048*/ 	.byte	0x04, 0x1c
        /*004a*/ 	.short	(.L_15 - .L_14)


	//   ....[0]....
.L_14:
        /*004c*/ 	.word	0x00000060


	//   ....[1]....
        /*0050*/ 	.word	0x00000110


	//----- nvinfo : EIATTR_CBANK_PARAM_SIZE
	.align		4
.L_15:
        /*0054*/ 	.byte	0x03, 0x19
        /*0056*/ 	.short	0x0014


	//----- nvinfo : EIATTR_PARAM_CBANK
	.align		4
        /*0058*/ 	.byte	0x04, 0x0a
        /*005a*/ 	.short	(.L_17 - .L_16)
	.align		4
.L_16:
        /*005c*/ 	.word	index@(.nv.constant0._Z12saxpy_kernelPfS_f)
        /*0060*/ 	.short	0x0380
        /*0062*/ 	.short	0x0014


	//----- nvinfo : EIATTR_SW_WAR
	.align		4
.L_17:
        /*0064*/ 	.byte	0x04, 0x36
        /*0066*/ 	.short	(.L_19 - .L_18)
.L_18:
        /*0068*/ 	.word	0x00000008
.L_19:


//--------------------- .nv.callgraph             --------------------------
	.section	.nv.callgraph,"",@"SHT_CUDA_CALLGRAPH"
	.align	4
	.sectionentsize	8
	.align		4
        /*0000*/ 	.word	0x00000000
	.align		4
        /*0004*/ 	.word	0xffffffff
	.align		4
        /*0008*/ 	.word	0x00000000
	.align		4
        /*000c*/ 	.word	0xfffffffe
	.align		4
        /*0010*/ 	.word	0x00000000
	.align		4
        /*0014*/ 	.word	0xfffffffd
	.align		4
        /*0018*/ 	.word	0x00000000
	.align		4
        /*001c*/ 	.word	0xfffffffc


//--------------------- .text._Z12saxpy_kernelPfS_f --------------------------
	.section	.text._Z12saxpy_kernelPfS_f,"ax",@progbits
	.align	128
        .global         _Z12saxpy_kernelPfS_f
        .type           _Z12saxpy_kernelPfS_f,@function
        .size           _Z12saxpy_kernelPfS_f,(.L_x_1 - _Z12saxpy_kernelPfS_f)
        .other          _Z12saxpy_kernelPfS_f,@"STO_CUDA_ENTRY STV_DEFAULT"
_Z12saxpy_kernelPfS_f:
.text._Z12saxpy_kernelPfS_f:
[----:B------:R-:W-:Y:S01]  /*0000*/  LDC R1, c[0x0][0x37c] ;  /* 0x0000df00ff017b82 */ /* 0x000fe20000000800 */
[----:B------:R-:W0:Y:S07]  /*0010*/  S2R R0, SR_TID.X ;  /* 0x0000000000007919 */ /* 0x000e2e0000002100 */
[----:B------:R-:W0:Y:S08]  /*0020*/  S2UR UR4, SR_CTAID.X ;  /* 0x00000000000479c3 */ /* 0x000e300000002500 */
[----:B------:R-:W0:Y:S02]  /*0030*/  LDC R7, c[0x0][0x360] ;  /* 0x0000d800ff077b82 */ /* 0x000e240000000800 */
[----:B0-----:R-:W-:-:S05]  /*0040*/  IMAD R7, R7, UR4, R0 ;  /* 0x0000000407077c24 */ /* 0x001fca000f8e0200 */
[----:B------:R-:W-:-:S13]  /*0050*/  ISETP.GT.AND P0, PT, R7, 0x3ff, PT ;  /* 0x000003ff0700780c */ /* 0x000fda0003f04270 */
[----:B------:R-:W-:Y:S05]  /*0060*/  @P0 EXIT ;  /* 0x000000000000094d */ /* 0x000fea0003800000 */
[----:B------:R-:W0:Y:S01]  /*0070*/  LDC.64 R2, c[0x0][0x380] ;  /* 0x0000e000ff027b82 */ /* 0x000e220000000a00 */
[----:B------:R-:W1:Y:S01]  /*0080*/  LDCU.64 UR4, c[0x0][0x358] ;  /* 0x00006b00ff0477ac */ /* 0x000e620008000a00 */
[----:B------:R-:W2:Y:S06]  /*0090*/  LDCU UR6, c[0x0][0x390] ;  /* 0x00007200ff0677ac */ /* 0x000eac0008000800 */
[----:B------:R-:W3:Y:S01]  /*00a0*/  LDC.64 R4, c[0x0][0x388] ;  /* 0x0000e200ff047b82 */ /* 0x000ee20000000a00 */
[----:B0-----:R-:W-:-:S06]  /*00b0*/  IMAD.WIDE R2, R7, 0x4, R2 ;  /* 0x0000000407027825 */ /* 0x001fcc00078e0202 */
[----:B-1----:R-:W2:Y:S01]  /*00c0*/  LDG.E R2, desc[UR4][R2.64] ;  /* 0x0000000402027981 */ /* 0x002ea2000c1e1900 */
[----:B---3--:R-:W-:-:S05]  /*00d0*/  IMAD.WIDE R4, R7, 0x4, R4 ;  /* 0x0000000407047825 */ /* 0x008fca00078e0204 */
[----:B------:R-:W2:Y:S02]  /*00e0*/  LDG.E R7, desc[UR4][R4.64] ;  /* 0x0000000404077981 */ /* 0x000ea4000c1e1900 */
[----:B--2---:R-:W-:-:S05]  /*00f0*/  FFMA R7, R2, UR6, R7 ;  /* 0x0000000602077c23 */ /* 0x004fca0008000007 */
[----:B------:R-:W-:Y:S01]  /*0100*/  STG.E desc[UR4][R4.64], R7 ;  /* 0x0000000704007986 */ /* 0x000fe2000c101904 */
[----:B------:R-:W-:Y:S05]  /*0110*/  EXIT ;  /* 0x000000000000794d */ /* 0x000fea0003800000 */
.L_x_0:
[----:B------:R-:W-:-:S00]  /*0120*/  BRA `(.L_x_0) ;  /* 0xfffffffc00fc7947 */ /* 0x000fc0000383ffff */
[----:B------:R-:W-:-:S00]  /*0130*/  NOP ;  /* 0x0000000000007918 */ /* 0x000fc00000000000 */
        /* <DEDUP_REMOVED lines=12> */
.L_x_1:


//--------------------- .nv.shared.reserved.0     --------------------------
	.section	.nv.shared.reserved.0,"aw",@nobits
	.weak		__nv_reservedSMEM_offset_0_alias
	.size		__nv_reservedSMEM_offset_0_alias, 0, 64
	.other		__nv_reservedSMEM_offset_0_alias,@"STO_CUDA_RESERVED_SHARED STV_DEFAULT"
__nv_reservedSMEM_offset_0_alias:
	.zero		0
	.zero		64


//--------------------- .nv.constant0._Z12saxpy_kernelPfS_f --------------------------
	.section	.nv.constant0._Z12saxpy_kernelPfS_f,"a",@progbits
	.sectionflags	@""
	.align	4
.nv.constant0._Z12saxpy_kernelPfS_f:
	.zero		916


//--------------------- SYMBOLS --------------------------

	.type		.nv.reservedSmem.offset0,@object
	.size		.nv.reservedSmem.offset0,0x4
